//
// Generated by NVIDIA NVVM Compiler
//
// Compiler Build ID: CL-36424714
// Cuda compilation tools, release 13.0, V13.0.88
// Based on NVVM 20.0.0
//

.version 9.0
.target sm_100
.address_size 64

	// .globl	_Z11tiledMatmulPfS_S_i
// _ZZ11tiledMatmulPfS_S_iE3a_s has been demoted
// _ZZ11tiledMatmulPfS_S_iE3b_s has been demoted

.visible .entry _Z11tiledMatmulPfS_S_i(
	.param .u64 .ptr .align 1 _Z11tiledMatmulPfS_S_i_param_0,
	.param .u64 .ptr .align 1 _Z11tiledMatmulPfS_S_i_param_1,
	.param .u64 .ptr .align 1 _Z11tiledMatmulPfS_S_i_param_2,
	.param .u32 _Z11tiledMatmulPfS_S_i_param_3
)
{
	.reg .pred 	%p<6>;
	.reg .b32 	%r<78>;
	.reg .b32 	%f<60>;
	.reg .b64 	%rd<29>;
	// demoted variable
	.shared .align 4 .b8 _ZZ11tiledMatmulPfS_S_iE3a_s[16];
	// demoted variable
	.shared .align 4 .b8 _ZZ11tiledMatmulPfS_S_iE3b_s[16];
	ld.param.u64 	%rd4, [_Z11tiledMatmulPfS_S_i_param_0];
	ld.param.u64 	%rd5, [_Z11tiledMatmulPfS_S_i_param_1];
	ld.param.u64 	%rd3, [_Z11tiledMatmulPfS_S_i_param_2];
	ld.param.u32 	%r43, [_Z11tiledMatmulPfS_S_i_param_3];
	cvta.to.global.u64 	%rd1, %rd5;
	cvta.to.global.u64 	%rd2, %rd4;
	mov.u32 	%r44, %ctaid.x;
	shl.b32 	%r1, %r44, 1;
	mov.u32 	%r2, %tid.x;
	mov.u32 	%r45, %ctaid.y;
	shl.b32 	%r46, %r45, 1;
	mov.u32 	%r3, %tid.y;
	add.s32 	%r4, %r46, %r3;
	cvt.rn.f32.s32 	%f9, %r43;
	mul.f32 	%f10, %f9, 0f3F000000;
	cvt.rpi.f32.f32 	%f11, %f10;
	cvt.rzi.s32.f32 	%r5, %f11;
	setp.lt.s32 	%p1, %r5, 1;
	mov.f32 	%f59, 0f00000000;
	@%p1 bra 	$L__BB0_7;
	mul.lo.s32 	%r6, %r43, %r4;
	shl.b32 	%r48, %r3, 3;
	mov.u32 	%r49, _ZZ11tiledMatmulPfS_S_iE3a_s;
	add.s32 	%r7, %r49, %r48;
	shl.b32 	%r50, %r2, 2;
	add.s32 	%r8, %r7, %r50;
	mov.u32 	%r51, _ZZ11tiledMatmulPfS_S_iE3b_s;
	add.s32 	%r10, %r51, %r50;
	add.s32 	%r9, %r10, %r48;
	and.b32  	%r11, %r5, 3;
	setp.lt.u32 	%p2, %r5, 4;
	mov.f32 	%f59, 0f00000000;
	mov.b32 	%r74, 0;
	@%p2 bra 	$L__BB0_4;
	and.b32  	%r74, %r5, 2147483644;
	neg.s32 	%r73, %r74;
	add.s32 	%r72, %r2, %r6;
	add.s32 	%r52, %r3, 6;
	mad.lo.s32 	%r53, %r43, %r52, %r2;
	add.s32 	%r71, %r53, %r1;
	shl.b32 	%r16, %r43, 3;
	add.s32 	%r54, %r3, 4;
	mad.lo.s32 	%r55, %r43, %r54, %r2;
	add.s32 	%r70, %r55, %r1;
	add.s32 	%r56, %r3, 2;
	mad.lo.s32 	%r57, %r43, %r56, %r2;
	add.s32 	%r69, %r57, %r1;
	mad.lo.s32 	%r58, %r3, %r43, %r2;
	add.s32 	%r68, %r58, %r1;
	mov.f32 	%f59, 0f00000000;
$L__BB0_3:
	mul.wide.u32 	%rd6, %r72, 4;
	add.s64 	%rd7, %rd2, %rd6;
	ld.global.f32 	%f15, [%rd7];
	st.shared.f32 	[%r8], %f15;
	mul.wide.u32 	%rd8, %r68, 4;
	add.s64 	%rd9, %rd1, %rd8;
	ld.global.f32 	%f16, [%rd9];
	st.shared.f32 	[%r9], %f16;
	bar.sync 	0;
	ld.shared.f32 	%f17, [%r7];
	ld.shared.f32 	%f18, [%r10];
	fma.rn.f32 	%f19, %f17, %f18, %f59;
	ld.shared.f32 	%f20, [%r7+4];
	ld.shared.f32 	%f21, [%r10+8];
	fma.rn.f32 	%f22, %f20, %f21, %f19;
	bar.sync 	0;
	add.s32 	%r59, %r72, 2;
	mul.wide.u32 	%rd10, %r59, 4;
	add.s64 	%rd11, %rd2, %rd10;
	ld.global.f32 	%f23, [%rd11];
	st.shared.f32 	[%r8], %f23;
	mul.wide.u32 	%rd12, %r69, 4;
	add.s64 	%rd13, %rd1, %rd12;
	ld.global.f32 	%f24, [%rd13];
	st.shared.f32 	[%r9], %f24;
	bar.sync 	0;
	ld.shared.f32 	%f25, [%r7];
	ld.shared.f32 	%f26, [%r10];
	fma.rn.f32 	%f27, %f25, %f26, %f22;
	ld.shared.f32 	%f28, [%r7+4];
	ld.shared.f32 	%f29, [%r10+8];
	fma.rn.f32 	%f30, %f28, %f29, %f27;
	bar.sync 	0;
	add.s32 	%r60, %r72, 4;
	mul.wide.u32 	%rd14, %r60, 4;
	add.s64 	%rd15, %rd2, %rd14;
	ld.global.f32 	%f31, [%rd15];
	st.shared.f32 	[%r8], %f31;
	mul.wide.u32 	%rd16, %r70, 4;
	add.s64 	%rd17, %rd1, %rd16;
	ld.global.f32 	%f32, [%rd17];
	st.shared.f32 	[%r9], %f32;
	bar.sync 	0;
	ld.shared.f32 	%f33, [%r7];
	ld.shared.f32 	%f34, [%r10];
	fma.rn.f32 	%f35, %f33, %f34, %f30;
	ld.shared.f32 	%f36, [%r7+4];
	ld.shared.f32 	%f37, [%r10+8];
	fma.rn.f32 	%f38, %f36, %f37, %f35;
	bar.sync 	0;
	add.s32 	%r61, %r72, 6;
	mul.wide.u32 	%rd18, %r61, 4;
	add.s64 	%rd19, %rd2, %rd18;
	ld.global.f32 	%f39, [%rd19];
	st.shared.f32 	[%r8], %f39;
	mul.wide.u32 	%rd20, %r71, 4;
	add.s64 	%rd21, %rd1, %rd20;
	ld.global.f32 	%f40, [%rd21];
	st.shared.f32 	[%r9], %f40;
	bar.sync 	0;
	ld.shared.f32 	%f41, [%r7];
	ld.shared.f32 	%f42, [%r10];
	fma.rn.f32 	%f43, %f41, %f42, %f38;
	ld.shared.f32 	%f44, [%r7+4];
	ld.shared.f32 	%f45, [%r10+8];
	fma.rn.f32 	%f59, %f44, %f45, %f43;
	bar.sync 	0;
	add.s32 	%r73, %r73, 4;
	add.s32 	%r72, %r72, 8;
	add.s32 	%r71, %r71, %r16;
	add.s32 	%r70, %r70, %r16;
	add.s32 	%r69, %r69, %r16;
	add.s32 	%r68, %r68, %r16;
	setp.ne.s32 	%p3, %r73, 0;
	@%p3 bra 	$L__BB0_3;
$L__BB0_4:
	setp.eq.s32 	%p4, %r11, 0;
	@%p4 bra 	$L__BB0_7;
	shl.b32 	%r62, %r74, 1;
	add.s32 	%r63, %r3, %r62;
	mad.lo.s32 	%r64, %r43, %r63, %r2;
	add.s32 	%r77, %r64, %r1;
	shl.b32 	%r34, %r43, 1;
	add.s32 	%r65, %r2, %r6;
	add.s32 	%r76, %r65, %r62;
	neg.s32 	%r75, %r11;
$L__BB0_6:
	.pragma "nounroll";
	mul.wide.u32 	%rd22, %r76, 4;
	add.s64 	%rd23, %rd2, %rd22;
	ld.global.f32 	%f46, [%rd23];
	st.shared.f32 	[%r8], %f46;
	mul.wide.u32 	%rd24, %r77, 4;
	add.s64 	%rd25, %rd1, %rd24;
	ld.global.f32 	%f47, [%rd25];
	st.shared.f32 	[%r9], %f47;
	bar.sync 	0;
	ld.shared.f32 	%f48, [%r7];
	ld.shared.f32 	%f49, [%r10];
	fma.rn.f32 	%f50, %f48, %f49, %f59;
	ld.shared.f32 	%f51, [%r7+4];
	ld.shared.f32 	%f52, [%r10+8];
	fma.rn.f32 	%f59, %f51, %f52, %f50;
	bar.sync 	0;
	add.s32 	%r77, %r77, %r34;
	add.s32 	%r76, %r76, 2;
	add.s32 	%r75, %r75, 1;
	setp.ne.s32 	%p5, %r75, 0;
	@%p5 bra 	$L__BB0_6;
$L__BB0_7:
	cvta.to.global.u64 	%rd26, %rd3;
	add.s32 	%r66, %r1, %r2;
	mad.lo.s32 	%r67, %r43, %r4, %r66;
	mul.wide.s32 	%rd27, %r67, 4;
	add.s64 	%rd28, %rd26, %rd27;
	ld.global.f32 	%f53, [%rd28];
	add.f32 	%f54, %f59, %f53;
	st.global.f32 	[%rd28], %f54;
	ret;

}


// ===== COMPILED SASS (sm_100) =====

	.target	sm_100

	.elftype	@"ET_EXEC"


//--------------------- .note.nv.tkinfo           --------------------------
	.section	.note.nv.tkinfo,"",@"SHT_NOTE"
	.sectionflags	@"SHF_NOTE_NV_TKINFO"
	.tkinfo
        /*0018*/ 	.word	0x00000002
        /*0030*/ 	.string	""
        /*0030*/ 	.string	"ptxas"
        /*0030*/ 	.string	"Cuda compilation tools, release 13.0, V13.0.88"
        /*0030*/ 	.string	"Build cuda_13.0.r13.0/compiler.36424714_0"
        /*0030*/ 	.string	"-arch sm_100 -m 64 "



//--------------------- .note.nv.cuinfo           --------------------------
	.section	.note.nv.cuinfo,"",@"SHT_NOTE"
	.sectionflags	@"SHF_NOTE_NV_CUINFO"
        /*0018*/ 	.short	0x0002
        /*001a*/ 	.short	0x0064
        /*001c*/ 	.short	0x0082
	.zero		2


//--------------------- .nv.info                  --------------------------
	.section	.nv.info,"",@"SHT_CUDA_INFO"
	.align	4


	//----- nvinfo : EIATTR_REGCOUNT
	.align		4
        /*0000*/ 	.byte	0x04, 0x2f
        /*0002*/ 	.short	(.L_1 - .L_0)
	.align		4
.L_0:
        /*0004*/ 	.word	index@(_Z11tiledMatmulPfS_S_i)
        /*0008*/ 	.word	0x00000020


	//----- nvinfo : EIATTR_FRAME_SIZE
	.align		4
.L_1:
        /*000c*/ 	.byte	0x04, 0x11
        /*000e*/ 	.short	(.L_3 - .L_2)
	.align		4
.L_2:
        /*0010*/ 	.word	index@(_Z11tiledMatmulPfS_S_i)
        /*0014*/ 	.word	0x00000000


	//----- nvinfo : EIATTR_MIN_STACK_SIZE
	.align		4
.L_3:
        /*0018*/ 	.byte	0x04, 0x12
        /*001a*/ 	.short	(.L_5 - .L_4)
	.align		4
.L_4:
        /*001c*/ 	.word	index@(_Z11tiledMatmulPfS_S_i)
        /*0020*/ 	.word	0x00000000
.L_5:


//--------------------- .nv.compat                --------------------------
	.section	.nv.compat,"",@"SHT_CUDA_COMPAT_INFO"
	.align	4
        /*0000*/ 	.byte	0x02, 0x09, 0x00, 0x00, 0x02, 0x02, 0x01, 0x00, 0x02, 0x05, 0x05, 0x00, 0x03, 0x07, 0x01, 0x01
        /*0010*/ 	.byte	0x02, 0x03, 0x00, 0x00, 0x02, 0x06, 0x01, 0x00, 0x04, 0x0b, 0x08, 0x00, 0x09, 0x00, 0x00, 0x00
        /*0020*/ 	.byte	0x00, 0x00, 0x00, 0x00


//--------------------- .nv.info._Z11tiledMatmulPfS_S_i --------------------------
	.section	.nv.info._Z11tiledMatmulPfS_S_i,"",@"SHT_CUDA_INFO"
	.sectionflags	@""
	.align	4


	//----- nvinfo : EIATTR_CUDA_API_VERSION
	.align		4
        /*0000*/ 	.byte	0x04, 0x37
        /*0002*/ 	.short	(.L_7 - .L_6)
.L_6:
        /*0004*/ 	.word	0x00000082


	//----- nvinfo : EIATTR_KPARAM_INFO
	.align		4
.L_7:
        /*0008*/ 	.byte	0x04, 0x17
        /*000a*/ 	.short	(.L_9 - .L_8)
.L_8:
        /*000c*/ 	.word	0x00000000
        /*0010*/ 	.short	0x0003
        /*0012*/ 	.short	0x0018
        /*0014*/ 	.byte	0x00, 0xf0, 0x11, 0x00


	//----- nvinfo : EIATTR_KPARAM_INFO
	.align		4
.L_9:
        /*0018*/ 	.byte	0x04, 0x17
        /*001a*/ 	.short	(.L_11 - .L_10)
.L_10:
        /*001c*/ 	.word	0x00000000
        /*0020*/ 	.short	0x0002
        /*0022*/ 	.short	0x0010
        /*0024*/ 	.byte	0x00, 0xf5, 0x21, 0x00


	//----- nvinfo : EIATTR_KPARAM_INFO
	.align		4
.L_11:
        /*0028*/ 	.byte	0x04, 0x17
        /*002a*/ 	.short	(.L_13 - .L_12)
.L_12:
        /*002c*/ 	.word	0x00000000
        /*0030*/ 	.short	0x0001
        /*0032*/ 	.short	0x0008
        /*0034*/ 	.byte	0x00, 0xf5, 0x21, 0x00


	//----- nvinfo : EIATTR_KPARAM_INFO
	.align		4
.L_13:
        /*0038*/ 	.byte	0x04, 0x17
        /*003a*/ 	.short	(.L_15 - .L_14)
.L_14:
        /*003c*/ 	.word	0x00000000
        /*0040*/ 	.short	0x0000
        /*0042*/ 	.short	0x0000
        /*0044*/ 	.byte	0x00, 0xf5, 0x21, 0x00


	//----- nvinfo : EIATTR_SPARSE_MMA_MASK
	.align		4
.L_15:
        /*0048*/ 	.byte	0x03, 0x50
        /*004a*/ 	.short	0x0000


	//----- nvinfo : EIATTR_MAXREG_COUNT
	.align		4
        /*004c*/ 	.byte	0x03, 0x1b
        /*004e*/ 	.short	0x00ff


	//----- nvinfo : EIATTR_NUM_BARRIERS
	.align		4
        /*0050*/ 	.byte	0x02, 0x4c
        /*0052*/ 	.byte	0x01
	.zero		1


	//----- nvinfo : EIATTR_MERCURY_ISA_VERSION
	.align		4
        /*0054*/ 	.byte	0x03, 0x5f
        /*0056*/ 	.short	0x0101


	//----- nvinfo : EIATTR_VRC_CTA_INIT_COUNT
	.align		4
        /*0058*/ 	.byte	0x02, 0x4a
	.zero		1
	.zero		1


	//----- nvinfo : EIATTR_EXIT_INSTR_OFFSETS
	.align		4
        /*005c*/ 	.byte	0x04, 0x1c
        /*005e*/ 	.short	(.L_17 - .L_16)


	//   ....[0]....
.L_16:
        /*0060*/ 	.word	0x000020c0


	//----- nvinfo : EIATTR_CBANK_PARAM_SIZE
	.align		4
.L_17:
        /*0064*/ 	.byte	0x03, 0x19
        /*0066*/ 	.short	0x001c


	//----- nvinfo : EIATTR_PARAM_CBANK
	.align		4
        /*0068*/ 	.byte	0x04, 0x0a
        /*006a*/ 	.short	(.L_19 - .L_18)
	.align		4
.L_18:
        /*006c*/ 	.word	index@(.nv.constant0._Z11tiledMatmulPfS_S_i)
        /*0070*/ 	.short	0x0380
        /*0072*/ 	.short	0x001c


	//----- nvinfo : EIATTR_SW_WAR
	.align		4
.L_19:
        /*0074*/ 	.byte	0x04, 0x36
        /*0076*/ 	.short	(.L_21 - .L_20)
.L_20:
        /*0078*/ 	.word	0x00000008
.L_21:


//--------------------- .nv.callgraph             --------------------------
	.section	.nv.callgraph,"",@"SHT_CUDA_CALLGRAPH"
	.align	4
	.sectionentsize	8
	.align		4
        /*0000*/ 	.word	0x00000000
	.align		4
        /*0004*/ 	.word	0xffffffff
	.align		4
        /*0008*/ 	.word	0x00000000
	.align		4
        /*000c*/ 	.word	0xfffffffe
	.align		4
        /*0010*/ 	.word	0x00000000
	.align		4
        /*0014*/ 	.word	0xfffffffd
	.align		4
        /*0018*/ 	.word	0x00000000
	.align		4
        /*001c*/ 	.word	0xfffffffc


//--------------------- .text._Z11tiledMatmulPfS_S_i --------------------------
	.section	.text._Z11tiledMatmulPfS_S_i,"ax",@progbits
	.align	128
        .global         _Z11tiledMatmulPfS_S_i
        .type           _Z11tiledMatmulPfS_S_i,@function
        .size           _Z11tiledMatmulPfS_S_i,(.L_x_8 - _Z11tiledMatmulPfS_S_i)
        .other          _Z11tiledMatmulPfS_S_i,@"STO_CUDA_ENTRY STV_DEFAULT"
_Z11tiledMatmulPfS_S_i:
.text._Z11tiledMatmulPfS_S_i:
[----:B------:R-:W-:Y:S08]  /*0000*/  LDC R1, c[0x0][0x37c] ;  /* 0x0000df00ff017b82 */ /* 0x000ff00000000800 */
[----:B------:R-:W0:Y:S01]  /*0010*/  LDC R0, c[0x0][0x398] ;  /* 0x0000e600ff007b82 */ /* 0x000e220000000800 */
[----:B------:R-:W1:Y:S01]  /*0020*/  S2R R7, SR_CTAID.Y ;  /* 0x0000000000077919 */ /* 0x000e620000002600 */
[----:B------:R-:W2:Y:S01]  /*0030*/  LDCU.64 UR8, c[0x0][0x358] ;  /* 0x00006b00ff0877ac */ /* 0x000ea20008000a00 */
[----:B------:R-:W-:Y:S01]  /*0040*/  HFMA2 R24, -RZ, RZ, 0, 0 ;  /* 0x00000000ff187431 */ /* 0x000fe200000001ff */
[----:B------:R-:W1:Y:S01]  /*0050*/  S2R R2, SR_TID.Y ;  /* 0x0000000000027919 */ /* 0x000e620000002200 */
[----:B------:R-:W3:Y:S01]  /*0060*/  S2R R3, SR_CTAID.X ;  /* 0x0000000000037919 */ /* 0x000ee20000002500 */
[----:B------:R-:W4:Y:S01]  /*0070*/  S2R R4, SR_TID.X ;  /* 0x0000000000047919 */ /* 0x000f220000002100 */
[----:B0-----:R-:W-:-:S05]  /*0080*/  I2FP.F32.S32 R5, R0 ;  /* 0x0000000000057245 */ /* 0x001fca0000201400 */
[----:B------:R-:W-:-:S06]  /*0090*/  FMUL R5, R5, 0.5 ;  /* 0x3f00000005057820 */ /* 0x000fcc0000400000 */
[----:B------:R-:W0:Y:S01]  /*00a0*/  F2I.CEIL.NTZ R5, R5 ;  /* 0x0000000500057305 */ /* 0x000e22000020b100 */
[----:B-1----:R-:W-:Y:S02]  /*00b0*/  LEA R6, R7, R2, 0x1 ;  /* 0x0000000207067211 */ /* 0x002fe400078e08ff */
[----:B0-----:R-:W-:-:S13]  /*00c0*/  ISETP.GE.AND P0, PT, R5, 0x1, PT ;  /* 0x000000010500780c */ /* 0x001fda0003f06270 */
[----:B--234-:R-:W-:Y:S05]  /*00d0*/  @!P0 BRA `(.L_x_0) ;  /* 0x0000001c00dc8947 */ /* 0x01cfea0003800000 */
[----:B------:R-:W0:Y:S01]  /*00e0*/  S2UR UR6, SR_CgaCtaId ;  /* 0x00000000000679c3 */ /* 0x000e220000008800 */
[----:B------:R-:W-:Y:S01]  /*00f0*/  UMOV UR4, 0x400 ;  /* 0x0000040000047882 */ /* 0x000fe20000000000 */
[C---:B------:R-:W-:Y:S01]  /*0100*/  ISETP.GE.U32.AND P0, PT, R5.reuse, 0x4, PT ;  /* 0x000000040500780c */ /* 0x040fe20003f06070 */
[----:B------:R-:W-:Y:S01]  /*0110*/  UIADD3 UR5, UPT, UPT, UR4, 0x10, URZ ;  /* 0x0000001004057890 */ /* 0x000fe2000fffe0ff */
[----:B------:R-:W-:Y:S02]  /*0120*/  LOP3.LUT R7, R5, 0x3, RZ, 0xc0, !PT ;  /* 0x0000000305077812 */ /* 0x000fe400078ec0ff */
[----:B------:R-:W-:Y:S02]  /*0130*/  MOV R24, RZ ;  /* 0x000000ff00187202 */ /* 0x000fe40000000f00 */
[----:B------:R-:W-:Y:S01]  /*0140*/  MOV R10, RZ ;  /* 0x000000ff000a7202 */ /* 0x000fe20000000f00 */
[----:B0-----:R-:W-:Y:S02]  /*0150*/  ULEA UR4, UR6, UR4, 0x18 ;  /* 0x0000000406047291 */ /* 0x001fe4000f8ec0ff */
[----:B------:R-:W-:-:S04]  /*0160*/  ULEA UR5, UR6, UR5, 0x18 ;  /* 0x0000000506057291 */ /* 0x000fc8000f8ec0ff */
[----:B------:R-:W-:Y:S02]  /*0170*/  LEA R8, R2, UR4, 0x3 ;  /* 0x0000000402087c11 */ /* 0x000fe4000f8e18ff */
[C---:B------:R-:W-:Y:S02]  /*0180*/  LEA R9, R4.reuse, UR5, 0x2 ;  /* 0x0000000504097c11 */ /* 0x040fe4000f8e10ff */
[----:B------:R-:W-:Y:S02]  /*0190*/  LEA R11, R4, R8, 0x2 ;  /* 0x00000008040b7211 */ /* 0x000fe400078e10ff */
[----:B------:R-:W-:Y:S01]  /*01a0*/  LEA R12, R2, R9, 0x3 ;  /* 0x00000009020c7211 */ /* 0x000fe200078e18ff */
[----:B------:R-:W-:Y:S06]  /*01b0*/  @!P0 BRA `(.L_x_1) ;  /* 0x0000001c00348947 */ /* 0x000fec0003800000 */
[----:B------:R-:W-:Y:S01]  /*01c0*/  LOP3.LUT R10, R5, 0x7ffffffc, RZ, 0xc0, !PT ;  /* 0x7ffffffc050a7812 */ /* 0x000fe200078ec0ff */
[CCC-:B------:R-:W-:Y:S01]  /*01d0*/  IMAD R16, R2.reuse, R0.reuse, R4.reuse ;  /* 0x0000000002107224 */ /* 0x1c0fe200078e0204 */
[----:B------:R-:W-:Y:S01]  /*01e0*/  IADD3 R15, PT, PT, R2, 0x6, RZ ;  /* 0x00000006020f7810 */ /* 0x000fe20007ffe0ff */
[-CC-:B------:R-:W-:Y:S01]  /*01f0*/  IMAD R5, R6, R0.reuse, R4.reuse ;  /* 0x0000000006057224 */ /* 0x180fe200078e0204 */
[----:B------:R-:W-:Y:S02]  /*0200*/  IADD3 R13, PT, PT, -R10, RZ, RZ ;  /* 0x000000ff0a0d7210 */ /* 0x000fe40007ffe1ff */
[C---:B------:R-:W-:Y:S01]  /*0210*/  IADD3 R17, PT, PT, R2.reuse, 0x4, RZ ;  /* 0x0000000402117810 */ /* 0x040fe20007ffe0ff */
[-CC-:B------:R-:W-:Y:S01]  /*0220*/  IMAD R18, R15, R0.reuse, R4.reuse ;  /* 0x000000000f127224 */ /* 0x180fe200078e0204 */
[----:B------:R-:W-:Y:S02]  /*0230*/  ISETP.GE.AND P0, PT, R13, RZ, PT ;  /* 0x000000ff0d00720c */ /* 0x000fe40003f06270 */
[----:B------:R-:W-:Y:S01]  /*0240*/  IADD3 R19, PT, PT, R2, 0x2, RZ ;  /* 0x0000000202137810 */ /* 0x000fe20007ffe0ff */
[----:B------:R-:W-:Y:S01]  /*0250*/  IMAD R14, R17, R0, R4 ;  /* 0x00000000110e7224 */ /* 0x000fe200078e0204 */
[----:B------:R-:W-:-:S02]  /*0260*/  MOV R24, RZ ;  /* 0x000000ff00187202 */ /* 0x000fc40000000f00 */
[----:B------:R-:W-:Y:S01]  /*0270*/  LEA R21, R3, R16, 0x1 ;  /* 0x0000001003157211 */ /* 0x000fe200078e08ff */
[----:B------:R-:W-:Y:S01]  /*0280*/  IMAD R20, R19, R0, R4 ;  /* 0x0000000013147224 */ /* 0x000fe200078e0204 */
[C---:B------:R-:W-:Y:S02]  /*0290*/  LEA R18, R3.reuse, R18, 0x1 ;  /* 0x0000001203127211 */ /* 0x040fe400078e08ff */
[C---:B------:R-:W-:Y:S02]  /*02a0*/  LEA R19, R3.reuse, R14, 0x1 ;  /* 0x0000000e03137211 */ /* 0x040fe400078e08ff */
[----:B------:R-:W-:Y:S01]  /*02b0*/  LEA R20, R3, R20, 0x1 ;  /* 0x0000001403147211 */ /* 0x000fe200078e08ff */
[----:B------:R-:W-:Y:S06]  /*02c0*/  @P0 BRA `(.L_x_2) ;  /* 0x0000001400ec0947 */ /* 0x000fec0003800000 */
[----:B------:R-:W-:Y:S02]  /*02d0*/  IADD3 R14, PT, PT, -R13, RZ, RZ ;  /* 0x000000ff0d0e7210 */ /* 0x000fe40007ffe1ff */
[----:B------:R-:W-:Y:S02]  /*02e0*/  PLOP3.LUT P0, PT, PT, PT, PT, 0x80, 0x8 ;  /* 0x000000000008781c */ /* 0x000fe40003f0f070 */
[----:B------:R-:W-:-:S13]  /*02f0*/  ISETP.GT.AND P1, PT, R14, 0xc, PT ;  /* 0x0000000c0e00780c */ /* 0x000fda0003f24270 */
[----:B------:R-:W-:Y:S05]  /*0300*/  @!P1 BRA `(.L_x_3) ;  /* 0x0000000c00d89947 */ /* 0x000fea0003800000 */
[----:B------:R-:W-:-:S13]  /*0310*/  PLOP3.LUT P0, PT, PT, PT, PT, 0x8, 0x80 ;  /* 0x000000000080781c */ /* 0x000fda0003f0e170 */
.L_x_4:
[----:B------:R-:W0:Y:S08]  /*0320*/  LDC.64 R22, c[0x0][0x380] ;  /* 0x0000e000ff167b82 */ /* 0x000e300000000a00 */
[----:B------:R-:W1:Y:S01]  /*0330*/  LDC.64 R16, c[0x0][0x388] ;  /* 0x0000e200ff107b82 */ /* 0x000e620000000a00 */
[----:B0-----:R-:W-:-:S06]  /*0340*/  IMAD.WIDE.U32 R26, R5, 0x4, R22 ;  /* 0x00000004051a7825 */ /* 0x001fcc00078e0016 */
[----:B------:R-:W2:Y:S01]  /*0350*/  LDG.E R26, desc[UR8][R26.64] ;  /* 0x000000081a1a7981 */ /* 0x000ea2000c1e1900 */
[----:B-1----:R-:W-:-:S05]  /*0360*/  IMAD.WIDE.U32 R14, R21, 0x4, R16 ;  /* 0x00000004150e7825 */ /* 0x002fca00078e0010 */
[----:B------:R-:W3:Y:S04]  /*0370*/  LDG.E R28, desc[UR8][R14.64] ;  /* 0x000000080e1c7981 */ /* 0x000ee8000c1e1900 */
[----:B--2---:R-:W-:Y:S04]  /*0380*/  STS [R11], R26 ;  /* 0x0000001a0b007388 */ /* 0x004fe80000000800 */
[----:B---3--:R-:W-:Y:S01]  /*0390*/  STS [R12], R28 ;  /* 0x0000001c0c007388 */ /* 0x008fe20000000800 */
[----:B------:R-:W-:Y:S06]  /*03a0*/  BAR.SYNC.DEFER_BLOCKING 0x0 ;  /* 0x0000000000007b1d */ /* 0x000fec0000010000 */
[----:B------:R-:W-:Y:S04]  /*03b0*/  LDS R25, [R9] ;  /* 0x0000000009197984 */ /* 0x000fe80000000800 */
[----:B------:R-:W0:Y:S04]  /*03c0*/  LDS.64 R14, [R8] ;  /* 0x00000000080e7984 */ /* 0x000e280000000a00 */
[----:B------:R-:W1:Y:S01]  /*03d0*/  LDS R29, [R9+0x8] ;  /* 0x00000800091d7984 */ /* 0x000e620000000800 */
[----:B0-----:R-:W-:Y:S01]  /*03e0*/  FFMA R24, R14, R25, R24 ;  /* 0x000000190e187223 */ /* 0x001fe20000000018 */
[----:B------:R-:W-:-:S03]  /*03f0*/  IADD3 R25, PT, PT, R5, 0x2, RZ ;  /* 0x0000000205197810 */ /* 0x000fc60007ffe0ff */
[----:B-1----:R-:W-:Y:S01]  /*0400*/  FFMA R29, R29, R15, R24 ;  /* 0x0000000f1d1d7223 */ /* 0x002fe20000000018 */
[----:B------:R-:W-:Y:S01]  /*0410*/  IMAD.WIDE.U32 R14, R20, 0x4, R16 ;  /* 0x00000004140e7825 */ /* 0x000fe200078e0010 */
[----:B------:R-:W-:Y:S03]  /*0420*/  BAR.SYNC.DEFER_BLOCKING 0x0 ;  /* 0x0000000000007b1d */ /* 0x000fe60000010000 */
[----:B------:R-:W-:-:S05]  /*0430*/  IMAD.WIDE.U32 R24, R25, 0x4, R22 ;  /* 0x0000000419187825 */ /* 0x000fca00078e0016 */
[----:B------:R-:W2:Y:S04]  /*0440*/  LDG.E R26, desc[UR8][R24.64] ;  /* 0x00000008181a7981 */ /* 0x000ea8000c1e1900 */
        /* <DEDUP_REMOVED lines=10> */
[----:B------:R-:W-:-:S04]  /*04f0*/  IMAD.WIDE.U32 R14, R19, 0x4, R16 ;  /* 0x00000004130e7825 */ /* 0x000fc800078e0010 */
[----:B------:R-:W-:Y:S01]  /*0500*/  IMAD.WIDE.U32 R24, R29, 0x4, R22 ;  /* 0x000000041d187825 */ /* 0x000fe200078e0016 */
[----:B------:R-:W-:Y:S06]  /*0510*/  BAR.SYNC.DEFER_BLOCKING 0x0 ;  /* 0x0000000000007b1d */ /* 0x000fec0000010000 */
[----:B------:R0:W2:Y:S04]  /*0520*/  LDG.E R26, desc[UR8][R24.64] ;  /* 0x00000008181a7981 */ /* 0x0000a8000c1e1900 */
[----:B------:R-:W3:Y:S01]  /*0530*/  LDG.E R29, desc[UR8][R14.64] ;  /* 0x000000080e1d7981 */ /* 0x000ee2000c1e1900 */
[----:B0-----:R-:W-:-:S03]  /*0540*/  IADD3 R24, PT, PT, R5, 0x6, RZ ;  /* 0x0000000605187810 */ /* 0x001fc60007ffe0ff */
[----:B--2---:R-:W-:Y:S04]  /*0550*/  STS [R11], R26 ;  /* 0x0000001a0b007388 */ /* 0x004fe80000000800 */
[----:B---3--:R-:W-:Y:S01]  /*0560*/  STS [R12], R29 ;  /* 0x0000001d0c007388 */ /* 0x008fe20000000800 */
[----:B------:R-:W-:Y:S06]  /*0570*/  BAR.SYNC.DEFER_BLOCKING 0x0 ;  /* 0x0000000000007b1d */ /* 0x000fec0000010000 */
[----:B------:R-:W-:Y:S04]  /*0580*/  LDS R28, [R9] ;  /* 0x00000000091c7984 */ /* 0x000fe80000000800 */
[----:B------:R-:W0:Y:S04]  /*0590*/  LDS.64 R14, [R8] ;  /* 0x00000000080e7984 */ /* 0x000e280000000a00 */
[----:B------:R-:W1:Y:S01]  /*05a0*/  LDS R25, [R9+0x8] ;  /* 0x0000080009197984 */ /* 0x000e620000000800 */
[----:B0-----:R-:W-:-:S04]  /*05b0*/  FFMA R28, R14, R28, R27 ;  /* 0x0000001c0e1c7223 */ /* 0x001fc8000000001b */
[----:B-1----:R-:W-:Y:S01]  /*05c0*/  FFMA R27, R25, R15, R28 ;  /* 0x0000000f191b7223 */ /* 0x002fe2000000001c */
[----:B------:R-:W-:Y:S01]  /*05d0*/  BAR.SYNC.DEFER_BLOCKING 0x0 ;  /* 0x0000000000007b1d */ /* 0x000fe20000010000 */
[----:B------:R-:W-:-:S04]  /*05e0*/  IMAD.WIDE.U32 R24, R24, 0x4, R22 ;  /* 0x0000000418187825 */ /* 0x000fc800078e0016 */
[----:B------:R-:W-:Y:S01]  /*05f0*/  IMAD.WIDE.U32 R14, R18, 0x4, R16 ;  /* 0x00000004120e7825 */ /* 0x000fe200078e0010 */
[----:B------:R0:W2:Y:S04]  /*0600*/  LDG.E R26, desc[UR8][R24.64] ;  /* 0x00000008181a7981 */ /* 0x0000a8000c1e1900 */
[----:B------:R-:W3:Y:S01]  /*0610*/  LDG.E R29, desc[UR8][R14.64] ;  /* 0x000000080e1d7981 */ /* 0x000ee2000c1e1900 */
[----:B------:R-:W-:Y:S02]  /*0620*/  LEA R21, R0, R21, 0x3 ;  /* 0x0000001500157211 */ /* 0x000fe400078e18ff */
[----:B0-----:R-:W-:Y:S01]  /*0630*/  IADD3 R24, PT, PT, R5, 0x8, RZ ;  /* 0x0000000805187810 */ /* 0x001fe20007ffe0ff */
        /* <DEDUP_REMOVED lines=143> */
[----:B------:R-:W-:Y:S01]  /*0f30*/  IMAD.WIDE.U32 R24, R24, 0x4, R22 ;  /* 0x0000000418187825 */ /* 0x000fe200078e0016 */
[----:B------:R-:W-:Y:S03]  /*0f40*/  BAR.SYNC.DEFER_BLOCKING 0x0 ;  /* 0x0000000000007b1d */ /* 0x000fe60000010000 */
[----:B------:R-:W-:-:S03]  /*0f50*/  IMAD.WIDE.U32 R14, R20, 0x4, R16 ;  /* 0x00000004140e7825 */ /* 0x000fc600078e0010 */
[----:B------:R-:W2:Y:S04]  /*0f60*/  LDG.E R28, desc[UR8][R24.64] ;  /* 0x00000008181c7981 */ /* 0x000ea8000c1e1900 */
[----:B------:R-:W3:Y:S01]  /*0f70*/  LDG.E R29, desc[UR8][R14.64] ;  /* 0x000000080e1d7981 */ /* 0x000ee2000c1e1900 */
[----:B------:R-:W-:-:S03]  /*0f80*/  LEA R19, R0, R19, 0x3 ;  /* 0x0000001300137211 */ /* 0x000fc600078e18ff */
        /* <DEDUP_REMOVED lines=8> */
[----:B-1----:R-:W-:Y:S02]  /*1010*/  FFMA R24, R25, R15, R26 ;  /* 0x0000000f19187223 */ /* 0x002fe4000000001a */
[----:B------:R-:W-:Y:S01]  /*1020*/  IMAD.WIDE.U32 R26, R27, 0x4, R22 ;  /* 0x000000041b1a7825 */ /* 0x000fe200078e0016 */
[----:B------:R-:W-:Y:S03]  /*1030*/  BAR.SYNC.DEFER_BLOCKING 0x0 ;  /* 0x0000000000007b1d */ /* 0x000fe60000010000 */
[----:B------:R-:W-:-:S03]  /*1040*/  IMAD.WIDE.U32 R14, R19, 0x4, R16 ;  /* 0x00000004130e7825 */ /* 0x000fc600078e0010 */
[----:B------:R-:W2:Y:S04]  /*1050*/  LDG.E R26, desc[UR8][R26.64] ;  /* 0x000000081a1a7981 */ /* 0x000ea8000c1e1900 */
[----:B------:R-:W3:Y:S01]  /*1060*/  LDG.E R29, desc[UR8][R14.64] ;  /* 0x000000080e1d7981 */ /* 0x000ee2000c1e1900 */
[----:B------:R-:W-:-:S05]  /*1070*/  IADD3 R25, PT, PT, R5, 0x1e, RZ ;  /* 0x0000001e05197810 */ /* 0x000fca0007ffe0ff */
[----:B------:R-:W-:Y:S01]  /*1080*/  IMAD.WIDE.U32 R22, R25, 0x4, R22 ;  /* 0x0000000419167825 */ /* 0x000fe200078e0016 */
[----:B------:R-:W-:-:S05]  /*1090*/  LEA R18, R0, R18, 0x3 ;  /* 0x0000001200127211 */ /* 0x000fca00078e18ff */
[----:B------:R-:W-:Y:S01]  /*10a0*/  IMAD.WIDE.U32 R16, R18, 0x4, R16 ;  /* 0x0000000412107825 */ /* 0x000fe200078e0010 */
[----:B--2---:R-:W-:Y:S04]  /*10b0*/  STS [R11], R26 ;  /* 0x0000001a0b007388 */ /* 0x004fe80000000800 */
[----:B---3--:R-:W-:Y:S01]  /*10c0*/  STS [R12], R29 ;  /* 0x0000001d0c007388 */ /* 0x008fe20000000800 */
[----:B------:R-:W-:Y:S06]  /*10d0*/  BAR.SYNC.DEFER_BLOCKING 0x0 ;  /* 0x0000000000007b1d */ /* 0x000fec0000010000 */
[----:B------:R-:W-:Y:S04]  /*10e0*/  LDS R25, [R9] ;  /* 0x0000000009197984 */ /* 0x000fe80000000800 */
[----:B------:R-:W-:Y:S04]  /*10f0*/  LDS R28, [R9+0x8] ;  /* 0x00000800091c7984 */ /* 0x000fe80000000800 */
[----:B------:R-:W0:Y:S01]  /*1100*/  LDS.64 R14, [R8] ;  /* 0x00000000080e7984 */ /* 0x000e220000000a00 */
[----:B------:R-:W-:Y:S06]  /*1110*/  BAR.SYNC.DEFER_BLOCKING 0x0 ;  /* 0x0000000000007b1d */ /* 0x000fec0000010000 */
[----:B------:R-:W2:Y:S04]  /*1120*/  LDG.E R22, desc[UR8][R22.64] ;  /* 0x0000000816167981 */ /* 0x000ea8000c1e1900 */
[----:B------:R-:W3:Y:S01]  /*1130*/  LDG.E R27, desc[UR8][R16.64] ;  /* 0x00000008101b7981 */ /* 0x000ee2000c1e1900 */
[----:B------:R-:W-:-:S04]  /*1140*/  IADD3 R13, PT, PT, R13, 0x10, RZ ;  /* 0x000000100d0d7810 */ /* 0x000fc80007ffe0ff */
[----:B------:R-:W-:Y:S01]  /*1150*/  ISETP.GE.AND P1, PT, R13, -0xc, PT ;  /* 0xfffffff40d00780c */ /* 0x000fe20003f26270 */
[----:B0-----:R-:W-:-:S04]  /*1160*/  FFMA R25, R14, R25, R24 ;  /* 0x000000190e197223 */ /* 0x001fc80000000018 */
[----:B------:R-:W-:Y:S01]  /*1170*/  FFMA R15, R28, R15, R25 ;  /* 0x0000000f1c0f7223 */ /* 0x000fe20000000019 */
[----:B------:R-:W-:Y:S02]  /*1180*/  IADD3 R5, PT, PT, R5, 0x20, RZ ;  /* 0x0000002005057810 */ /* 0x000fe40007ffe0ff */
[C---:B------:R-:W-:Y:S02]  /*1190*/  LEA R21, R0.reuse, R21, 0x3 ;  /* 0x0000001500157211 */ /* 0x040fe400078e18ff */
[C---:B------:R-:W-:Y:S02]  /*11a0*/  LEA R20, R0.reuse, R20, 0x3 ;  /* 0x0000001400147211 */ /* 0x040fe400078e18ff */
[C---:B------:R-:W-:Y:S02]  /*11b0*/  LEA R18, R0.reuse, R18, 0x3 ;  /* 0x0000001200127211 */ /* 0x040fe400078e18ff */
[----:B------:R-:W-:Y:S01]  /*11c0*/  LEA R19, R0, R19, 0x3 ;  /* 0x0000001300137211 */ /* 0x000fe200078e18ff */
        /* <DEDUP_REMOVED lines=8> */
[----:B------:R-:W-:Y:S06]  /*1250*/  BAR.SYNC.DEFER_BLOCKING 0x0 ;  /* 0x0000000000007b1d */ /* 0x000fec0000010000 */
[----:B------:R-:W-:Y:S05]  /*1260*/  @!P1 BRA `(.L_x_4) ;  /* 0xfffffff0002c9947 */ /* 0x000fea000383ffff */
.L_x_3:
[----:B------:R-:W-:-:S04]  /*1270*/  IADD3 R14, PT, PT, -R13, RZ, RZ ;  /* 0x000000ff0d0e7210 */ /* 0x000fc80007ffe1ff */
[----:B------:R-:W-:-:S13]  /*1280*/  ISETP.GT.AND P1, PT, R14, 0x4, PT ;  /* 0x000000040e00780c */ /* 0x000fda0003f24270 */
[----:B------:R-:W-:Y:S05]  /*1290*/  @!P1 BRA `(.L_x_5) ;  /* 0x0000000400f09947 */ /* 0x000fea0003800000 */
        /* <DEDUP_REMOVED lines=106> */
[----:B0-----:R-:W-:-:S04]  /*1940*/  FFMA R25, R14, R25, R24 ;  /* 0x000000190e197223 */ /* 0x001fc80000000018 */
[----:B------:R-:W-:Y:S01]  /*1950*/  FFMA R15, R28, R15, R25 ;  /* 0x0000000f1c0f7223 */ /* 0x000fe20000000019 */
[----:B------:R-:W-:Y:S02]  /*1960*/  PLOP3.LUT P0, PT, PT, PT, PT, 0x8, 0x80 ;  /* 0x000000000080781c */ /* 0x000fe40003f0e170 */
[----:B------:R-:W-:Y:S02]  /*1970*/  IADD3 R13, PT, PT, R13, 0x8, RZ ;  /* 0x000000080d0d7810 */ /* 0x000fe40007ffe0ff */
[----:B------:R-:W-:Y:S02]  /*1980*/  IADD3 R5, PT, PT, R5, 0x10, RZ ;  /* 0x0000001005057810 */ /* 0x000fe40007ffe0ff */
[C---:B------:R-:W-:Y:S02]  /*1990*/  LEA R21, R0.reuse, R21, 0x3 ;  /* 0x0000001500157211 */ /* 0x040fe400078e18ff */
[C---:B------:R-:W-:Y:S02]  /*19a0*/  LEA R20, R0.reuse, R20, 0x3 ;  /* 0x0000001400147211 */ /* 0x040fe400078e18ff */
[----:B------:R-:W-:-:S02]  /*19b0*/  LEA R18, R0, R18, 0x3 ;  /* 0x0000001200127211 */ /* 0x000fc400078e18ff */
        /* <DEDUP_REMOVED lines=10> */
.L_x_5:
[----:B------:R-:W-:-:S13]  /*1a60*/  ISETP.NE.OR P0, PT, R13, RZ, P0 ;  /* 0x000000ff0d00720c */ /* 0x000fda0000705670 */
[----:B------:R-:W-:Y:S05]  /*1a70*/  @!P0 BRA `(.L_x_1) ;  /* 0x0000000400048947 */ /* 0x000fea0003800000 */
.L_x_2:
        /* <DEDUP_REMOVED lines=35> */
[----:B------:R-:W-:-:S04]  /*1cb0*/  IMAD.WIDE.U32 R22, R25, 0x4, R22 ;  /* 0x0000000419167825 */ /* 0x000fc800078e0016 */
        /* <DEDUP_REMOVED lines=11> */
[----:B------:R-:W-:Y:S01]  /*1d70*/  ISETP.NE.AND P0, PT, R13, RZ, PT ;  /* 0x000000ff0d00720c */ /* 0x000fe20003f05270 */
        /* <DEDUP_REMOVED lines=16> */
[----:B------:R-:W-:Y:S05]  /*1e80*/  @P0 BRA `(.L_x_2) ;  /* 0xfffffff800fc0947 */ /* 0x000fea000383ffff */
.L_x_1:
[----:B------:R-:W-:-:S13]  /*1e90*/  ISETP.NE.AND P0, PT, R7, RZ, PT ;  /* 0x000000ff0700720c */ /* 0x000fda0003f05270 */
[----:B------:R-:W-:Y:S05]  /*1ea0*/  @!P0 BRA `(.L_x_0) ;  /* 0x0000000000688947 */ /* 0x000fea0003800000 */
[----:B------:R-:W0:Y:S01]  /*1eb0*/  LDC.64 R14, c[0x0][0x380] ;  /* 0x0000e000ff0e7b82 */ /* 0x000e220000000a00 */
[----:B------:R-:W-:Y:S01]  /*1ec0*/  LEA R5, R10, R2, 0x1 ;  /* 0x000000020a057211 */ /* 0x000fe200078e08ff */
[----:B------:R-:W-:Y:S01]  /*1ed0*/  IMAD R13, R6, R0, R4 ;  /* 0x00000000060d7224 */ /* 0x000fe200078e0204 */
[----:B------:R-:W-:-:S03]  /*1ee0*/  IADD3 R7, PT, PT, -R7, RZ, RZ ;  /* 0x000000ff07077210 */ /* 0x000fc60007ffe1ff */
[----:B------:R-:W-:Y:S01]  /*1ef0*/  IMAD R2, R5, R0, R4 ;  /* 0x0000000005027224 */ /* 0x000fe200078e0204 */
[----:B------:R-:W-:Y:S01]  /*1f00*/  LEA R13, R10, R13, 0x1 ;  /* 0x0000000d0a0d7211 */ /* 0x000fe200078e08ff */
[----:B------:R-:W1:Y:S03]  /*1f10*/  LDC.64 R16, c[0x0][0x388] ;  /* 0x0000e200ff107b82 */ /* 0x000e660000000a00 */
[----:B------:R-:W-:-:S07]  /*1f20*/  LEA R5, R3, R2, 0x1 ;  /* 0x0000000203057211 */ /* 0x000fce00078e08ff */
.L_x_6:
[----:B0-----:R-:W-:-:S04]  /*1f30*/  IMAD.WIDE.U32 R18, R13, 0x4, R14 ;  /* 0x000000040d127825 */ /* 0x001fc800078e000e */
[----:B-1----:R-:W-:Y:S02]  /*1f40*/  IMAD.WIDE.U32 R20, R5, 0x4, R16 ;  /* 0x0000000405147825 */ /* 0x002fe400078e0010 */
[----:B------:R-:W2:Y:S04]  /*1f50*/  LDG.E R18, desc[UR8][R18.64] ;  /* 0x0000000812127981 */ /* 0x000ea8000c1e1900 */
[----:B------:R-:W3:Y:S01]  /*1f60*/  LDG.E R21, desc[UR8][R20.64] ;  /* 0x0000000814157981 */ /* 0x000ee2000c1e1900 */
[----:B------:R-:W-:Y:S02]  /*1f70*/  IADD3 R7, PT, PT, R7, 0x1, RZ ;  /* 0x0000000107077810 */ /* 0x000fe40007ffe0ff */
[----:B------:R-:W-:Y:S02]  /*1f80*/  IADD3 R13, PT, PT, R13, 0x2, RZ ;  /* 0x000000020d0d7810 */ /* 0x000fe40007ffe0ff */
[----:B------:R-:W-:-:S02]  /*1f90*/  ISETP.NE.AND P0, PT, R7, RZ, PT ;  /* 0x000000ff0700720c */ /* 0x000fc40003f05270 */
        /* <DEDUP_REMOVED lines=11> */
.L_x_0:
[----:B------:R-:W0:Y:S01]  /*2050*/  LDC.64 R8, c[0x0][0x390] ;  /* 0x0000e400ff087b82 */ /* 0x000e220000000a00 */
[----:B------:R-:W-:-:S05]  /*2060*/  LEA R3, R3, R4, 0x1 ;  /* 0x0000000403037211 */ /* 0x000fca00078e08ff */
[----:B------:R-:W-:-:S04]  /*2070*/  IMAD R3, R6, R0, R3 ;  /* 0x0000000006037224 */ /* 0x000fc800078e0203 */
[----:B0-----:R-:W-:-:S05]  /*2080*/  IMAD.WIDE R2, R3, 0x4, R8 ;  /* 0x0000000403027825 */ /* 0x001fca00078e0208 */
[----:B------:R-:W2:Y:S02]  /*2090*/  LDG.E R5, desc[UR8][R2.64] ;  /* 0x0000000802057981 */ /* 0x000ea4000c1e1900 */
[----:B--2---:R-:W-:-:S05]  /*20a0*/  FADD R5, R5, R24 ;  /* 0x0000001805057221 */ /* 0x004fca0000000000 */
[----:B------:R-:W-:Y:S01]  /*20b0*/  STG.E desc[UR8][R2.64], R5 ;  /* 0x0000000502007986 */ /* 0x000fe2000c101908 */
[----:B------:R-:W-:Y:S05]  /*20c0*/  EXIT ;  /* 0x000000000000794d */ /* 0x000fea0003800000 */
.L_x_7:
[----:B------:R-:W-:-:S00]  /*20d0*/  BRA `(.L_x_7) ;  /* 0xfffffffc00fc7947 */ /* 0x000fc0000383ffff */
[----:B------:R-:W-:-:S00]  /*20e0*/  NOP ;  /* 0x0000000000007918 */ /* 0x000fc00000000000 */
        /* <DEDUP_REMOVED lines=9> */
.L_x_8:


//--------------------- .nv.shared._Z11tiledMatmulPfS_S_i --------------------------
	.section	.nv.shared._Z11tiledMatmulPfS_S_i,"aw",@nobits
	.sectionflags	@""
	.align	4
.nv.shared._Z11tiledMatmulPfS_S_i:
	.zero		1056


//--------------------- .nv.shared.reserved.0     --------------------------
	.section	.nv.shared.reserved.0,"aw",@nobits
	.weak		__nv_reservedSMEM_offset_0_alias
	.size		__nv_reservedSMEM_offset_0_alias, 0, 64
	.other		__nv_reservedSMEM_offset_0_alias,@"STO_CUDA_RESERVED_SHARED STV_DEFAULT"
__nv_reservedSMEM_offset_0_alias:
	.zero		0
	.zero		64


//--------------------- .nv.constant0._Z11tiledMatmulPfS_S_i --------------------------
	.section	.nv.constant0._Z11tiledMatmulPfS_S_i,"a",@progbits
	.sectionflags	@""
	.align	4
.nv.constant0._Z11tiledMatmulPfS_S_i:
	.zero		924


//--------------------- SYMBOLS --------------------------

	.type		.nv.reservedSmem.offset0,@object
	.size		.nv.reservedSmem.offset0,0x4
	.type		.nv.reservedSmem.cap,@object
	.size		.nv.reservedSmem.cap,0x4
